	.headerflags	@"EF_CUDA_TEXMODE_UNIFIED EF_CUDA_64BIT_ADDRESS EF_CUDA_SM86 EF_CUDA_VIRTUAL_SM(EF_CUDA_SM86)"
	.elftype	@"ET_EXEC"


//--------------------- .nv.info                  --------------------------
	.section	.nv.info,"",@"SHT_CUDA_INFO"
	.align	4


	//----- nvinfo : EIATTR_REGCOUNT
	.align		4
        /*0000*/ 	.byte	0x04, 0x2f
        /*0002*/ 	.short	(.L_1 - .L_0)
	.align		4
.L_0:
        /*0004*/ 	.word	index@(triton_poi_fused_clone_18)
        /*0008*/ 	.word	0x0000000c


	//----- nvinfo : EIATTR_MIN_STACK_SIZE
	.align		4
.L_1:
        /*000c*/ 	.byte	0x04, 0x12
        /*000e*/ 	.short	(.L_3 - .L_2)
	.align		4
.L_2:
        /*0010*/ 	.word	index@(triton_poi_fused_clone_18)
        /*0014*/ 	.word	0x00000000


	//----- nvinfo : EIATTR_FRAME_SIZE
	.align		4
.L_3:
        /*0018*/ 	.byte	0x04, 0x11
        /*001a*/ 	.short	(.L_5 - .L_4)
	.align		4
.L_4:
        /*001c*/ 	.word	index@(triton_poi_fused_clone_18)
        /*0020*/ 	.word	0x00000000


	//----- nvinfo : EIATTR_MIN_STACK_SIZE
	.align		4
.L_5:
        /*0024*/ 	.byte	0x04, 0x12
        /*0026*/ 	.short	(.L_7 - .L_6)
	.align		4
.L_6:
        /*0028*/ 	.word	index@(triton_poi_fused_clone_18)
        /*002c*/ 	.word	0x00000000
.L_7:


//--------------------- .nv.info.triton_poi_fused_clone_18 --------------------------
	.section	.nv.info.triton_poi_fused_clone_18,"",@"SHT_CUDA_INFO"
	.sectionflags	@""
	.align	4


	//----- nvinfo : EIATTR_CUDA_API_VERSION
	.align		4
        /*0000*/ 	.byte	0x04, 0x37
        /*0002*/ 	.short	(.L_9 - .L_8)
.L_8:
        /*0004*/ 	.word	0x0000007c


	//----- nvinfo : EIATTR_SW2861232_WAR
	.align		4
.L_9:
        /*0008*/ 	.byte	0x01, 0x35
	.zero		2


	//----- nvinfo : EIATTR_PARAM_CBANK
	.align		4
        /*000c*/ 	.byte	0x04, 0x0a
        /*000e*/ 	.short	(.L_11 - .L_10)
	.align		4
.L_10:
        /*0010*/ 	.word	index@(.nv.constant0.triton_poi_fused_clone_18)
        /*0014*/ 	.short	0x0160
        /*0016*/ 	.short	0x0020


	//----- nvinfo : EIATTR_CBANK_PARAM_SIZE
	.align		4
.L_11:
        /*0018*/ 	.byte	0x03, 0x19
        /*001a*/ 	.short	0x0020


	//----- nvinfo : EIATTR_KPARAM_INFO
	.align		4
        /*001c*/ 	.byte	0x04, 0x17
        /*001e*/ 	.short	(.L_13 - .L_12)
.L_12:
        /*0020*/ 	.word	0x00000000
        /*0024*/ 	.short	0x0003
        /*0026*/ 	.short	0x0018
        /*0028*/ 	.byte	0x00, 0xf4, 0x21, 0x00


	//----- nvinfo : EIATTR_KPARAM_INFO
	.align		4
.L_13:
        /*002c*/ 	.byte	0x04, 0x17
        /*002e*/ 	.short	(.L_15 - .L_14)
.L_14:
        /*0030*/ 	.word	0x00000000
        /*0034*/ 	.short	0x0002
        /*0036*/ 	.short	0x0010
        /*0038*/ 	.byte	0x00, 0xf0, 0x11, 0x00


	//----- nvinfo : EIATTR_KPARAM_INFO
	.align		4
.L_15:
        /*003c*/ 	.byte	0x04, 0x17
        /*003e*/ 	.short	(.L_17 - .L_16)
.L_16:
        /*0040*/ 	.word	0x00000000
        /*0044*/ 	.short	0x0001
        /*0046*/ 	.short	0x0008
        /*0048*/ 	.byte	0x00, 0xf4, 0x21, 0x00


	//----- nvinfo : EIATTR_KPARAM_INFO
	.align		4
.L_17:
        /*004c*/ 	.byte	0x04, 0x17
        /*004e*/ 	.short	(.L_19 - .L_18)
.L_18:
        /*0050*/ 	.word	0x00000000
        /*0054*/ 	.short	0x0000
        /*0056*/ 	.short	0x0000
        /*0058*/ 	.byte	0x00, 0xf4, 0x21, 0x00


	//----- nvinfo : EIATTR_MAXREG_COUNT
	.align		4
.L_19:
        /*005c*/ 	.byte	0x03, 0x1b
        /*005e*/ 	.short	0x00ff


	//----- nvinfo : EIATTR_EXIT_INSTR_OFFSETS
	.align		4
        /*0060*/ 	.byte	0x04, 0x1c
        /*0062*/ 	.short	(.L_21 - .L_20)


	//   ....[0]....
.L_20:
        /*0064*/ 	.word	0x00000240


	//----- nvinfo : EIATTR_REQNTID
	.align		4
.L_21:
        /*0068*/ 	.byte	0x04, 0x10
        /*006a*/ 	.short	(.L_23 - .L_22)
.L_22:
        /*006c*/ 	.word	0x00000100
        /*0070*/ 	.word	0x00000001
        /*0074*/ 	.word	0x00000001
.L_23:


//--------------------- .nv.callgraph             --------------------------
	.section	.nv.callgraph,"",@"SHT_CUDA_CALLGRAPH"
	.align	4
	.sectionentsize	8
	.align		4
        /*0000*/ 	.word	0x00000000
	.align		4
        /*0004*/ 	.word	0xffffffff
	.align		4
        /*0008*/ 	.word	0x00000000
	.align		4
        /*000c*/ 	.word	0xfffffffe
	.align		4
        /*0010*/ 	.word	0x00000000
	.align		4
        /*0014*/ 	.word	0xfffffffd
	.align		4
        /*0018*/ 	.word	0x00000000
	.align		4
        /*001c*/ 	.word	0xfffffffc


//--------------------- .nv.rel.action            --------------------------
	.section	.nv.rel.action,"",@"SHT_CUDA_RELOCINFO"
	.align	8
	.sectionentsize	8
        /*0000*/ 	.byte	0x73, 0x00, 0x00, 0x00, 0x00, 0x00, 0x00, 0x00, 0x00, 0x00, 0x00, 0x11, 0x25, 0x00, 0x05, 0x36


//--------------------- .nv.constant0.triton_poi_fused_clone_18 --------------------------
	.section	.nv.constant0.triton_poi_fused_clone_18,"a",@progbits
	.sectionflags	@""
	.align	4
.nv.constant0.triton_poi_fused_clone_18:
	.zero		384


//--------------------- .text.triton_poi_fused_clone_18 --------------------------
	.section	.text.triton_poi_fused_clone_18,"ax",@progbits
	.sectioninfo	@"SHI_REGISTERS=12"
	.align	128
        .global         triton_poi_fused_clone_18
        .type           triton_poi_fused_clone_18,@function
        .size           triton_poi_fused_clone_18,(.L_x_1 - triton_poi_fused_clone_18)
        .other          triton_poi_fused_clone_18,@"STO_CUDA_ENTRY STV_DEFAULT"
triton_poi_fused_clone_18:
.text.triton_poi_fused_clone_18:
[----:B------:R-:W-:Y:S02]  /*0000*/  IMAD.MOV.U32 R1, RZ, RZ, c[0x0][0x28] ;  /* 0x00000a00ff017624 */ /* 0x000fe400078e00ff */
[----:B------:R-:W0:Y:S01]  /*0010*/  S2R R0, SR_TID.X ;  /* 0x0000000000007919 */ /* 0x000e220000002100 */
[----:B------:R-:W-:-:S03]  /*0020*/  ULDC.64 UR4, c[0x0][0x118] ;  /* 0x0000460000047ab9 */ /* 0x000fc60000000a00 */
[----:B------:R-:W1:Y:S01]  /*0030*/  S2R R5, SR_CTAID.X ;  /* 0x0000000000057919 */ /* 0x000e620000002500 */
[----:B0-----:R-:W-:Y:S01]  /*0040*/  IMAD.SHL.U32 R0, R0, 0x2, RZ ;  /* 0x0000000200007824 */ /* 0x001fe200078e00ff */
[----:B-1----:R-:W-:-:S04]  /*0050*/  SHF.R.S32.HI R2, RZ, 0x16, R5 ;  /* 0x00000016ff027819 */ /* 0x002fc80000011405 */
[----:B------:R-:W-:Y:S02]  /*0060*/  LOP3.LUT R0, R0, 0x1fe, RZ, 0xc0, !PT ;  /* 0x000001fe00007812 */ /* 0x000fe400078ec0ff */
[----:B------:R-:W-:Y:S02]  /*0070*/  SGXT R2, R2, 0x1 ;  /* 0x000000010202781a */ /* 0x000fe40000000200 */
[----:B------:R-:W-:-:S05]  /*0080*/  LEA R3, R5, R0, 0x9 ;  /* 0x0000000005037211 */ /* 0x000fca00078e48ff */
[----:B------:R-:W-:-:S05]  /*0090*/  IMAD.HI R0, R3, 0x2aaaaaab, RZ ;  /* 0x2aaaaaab03007827 */ /* 0x000fca00078e02ff */
[----:B------:R-:W-:-:S04]  /*00a0*/  SHF.R.U32.HI R5, RZ, 0x1f, R0 ;  /* 0x0000001fff057819 */ /* 0x000fc80000011600 */
[----:B------:R-:W-:Y:S02]  /*00b0*/  LEA.HI.SX32 R5, R0, R5, 0x19 ;  /* 0x0000000500057211 */ /* 0x000fe400078fcaff */
[----:B------:R-:W-:Y:S01]  /*00c0*/  LEA.HI R0, R2, R3, RZ, 0x6 ;  /* 0x0000000302007211 */ /* 0x000fe200078f30ff */
[----:B------:R-:W-:Y:S02]  /*00d0*/  IMAD.MOV.U32 R2, RZ, RZ, RZ ;  /* 0x000000ffff027224 */ /* 0x000fe400078e00ff */
[----:B------:R-:W-:Y:S01]  /*00e0*/  IMAD.HI R6, R5, 0x78787879, RZ ;  /* 0x7878787905067827 */ /* 0x000fe200078e02ff */
[----:B------:R-:W-:-:S03]  /*00f0*/  SHF.R.S32.HI R4, RZ, 0x6, R0 ;  /* 0x00000006ff047819 */ /* 0x000fc60000011400 */
[C---:B------:R-:W-:Y:S01]  /*0100*/  IMAD.HI R8, R3.reuse, -0x5f5f5f5f, R2 ;  /* 0xa0a0a0a103087827 */ /* 0x040fe200078e0202 */
[----:B------:R-:W-:Y:S02]  /*0110*/  LOP3.LUT R2, R0, 0xffffffc0, RZ, 0xc0, !PT ;  /* 0xffffffc000027812 */ /* 0x000fe400078ec0ff */
[----:B------:R-:W-:Y:S01]  /*0120*/  SHF.R.U32.HI R7, RZ, 0x1f, R6 ;  /* 0x0000001fff077819 */ /* 0x000fe20000011606 */
[----:B------:R-:W-:Y:S01]  /*0130*/  IMAD.HI R0, R4, 0x2aaaaaab, RZ ;  /* 0x2aaaaaab04007827 */ /* 0x000fe200078e02ff */
[----:B------:R-:W-:Y:S02]  /*0140*/  SHF.R.U32.HI R9, RZ, 0x1f, R8 ;  /* 0x0000001fff097819 */ /* 0x000fe40000011608 */
[----:B------:R-:W-:Y:S02]  /*0150*/  LEA.HI.SX32 R6, R6, R7, 0x15 ;  /* 0x0000000706067211 */ /* 0x000fe400078faaff */
[----:B------:R-:W-:Y:S02]  /*0160*/  LEA.HI.SX32 R9, R8, R9, 0xb ;  /* 0x0000000908097211 */ /* 0x000fe400078f5aff */
[----:B------:R-:W-:Y:S01]  /*0170*/  IADD3 R2, R3, -R2, RZ ;  /* 0x8000000203027210 */ /* 0x000fe20007ffe0ff */
[----:B------:R-:W-:Y:S01]  /*0180*/  IMAD R6, R6, -0x1100, R5 ;  /* 0xffffef0006067824 */ /* 0x000fe200078e0205 */
[----:B------:R-:W-:-:S03]  /*0190*/  SHF.R.U32.HI R7, RZ, 0x1, R0 ;  /* 0x00000001ff077819 */ /* 0x000fc60000011600 */
[----:B------:R-:W-:Y:S01]  /*01a0*/  IMAD R9, R9, 0x330000, R2 ;  /* 0x0033000009097824 */ /* 0x000fe200078e0202 */
[----:B------:R-:W-:-:S03]  /*01b0*/  LEA.HI R7, R0, R7, RZ, 0x1 ;  /* 0x0000000700077211 */ /* 0x000fc600078f08ff */
[----:B------:R-:W-:Y:S01]  /*01c0*/  IMAD R6, R6, 0x40, R9 ;  /* 0x0000004006067824 */ /* 0x000fe200078e0209 */
[----:B------:R-:W-:Y:S01]  /*01d0*/  MOV R9, 0x2 ;  /* 0x0000000200097802 */ /* 0x000fe20000000f00 */
[----:B------:R-:W-:-:S04]  /*01e0*/  IMAD R7, R7, -0xc, R4 ;  /* 0xfffffff407077824 */ /* 0x000fc800078e0204 */
[----:B------:R-:W-:-:S04]  /*01f0*/  IMAD R4, R7, 0x44000, R6 ;  /* 0x0004400007047824 */ /* 0x000fc800078e0206 */
[----:B------:R-:W-:-:S06]  /*0200*/  IMAD.WIDE R4, R4, R9, c[0x0][0x160] ;  /* 0x0000580004047625 */ /* 0x000fcc00078e0209 */
[----:B------:R-:W2:Y:S01]  /*0210*/  LDG.E R5, [R4.64] ;  /* 0x0000000404057981 */ /* 0x000ea2000c1e1900 */
[----:B------:R-:W-:-:S05]  /*0220*/  IMAD.WIDE R2, R3, R9, c[0x0][0x168] ;  /* 0x00005a0003027625 */ /* 0x000fca00078e0209 */
[----:B--2---:R-:W-:Y:S01]  /*0230*/  STG.E [R2.64], R5 ;  /* 0x0000000502007986 */ /* 0x004fe2000c101904 */
[----:B------:R-:W-:Y:S05]  /*0240*/  EXIT ;  /* 0x000000000000794d */ /* 0x000fea0003800000 */
.L_x_0:
[----:B------:R-:W-:-:S00]  /*0250*/  BRA `(.L_x_0) ;  /* 0xfffffff000007947 */ /* 0x000fc0000383ffff */
[----:B------:R-:W-:-:S00]  /*0260*/  NOP ;  /* 0x0000000000007918 */ /* 0x000fc00000000000 */
        /* <DEDUP_REMOVED lines=9> */
.L_x_1:
